//
// Generated by NVIDIA NVVM Compiler
//
// Compiler Build ID: CL-36424714
// Cuda compilation tools, release 13.0, V13.0.88
// Based on NVVM 20.0.0
//

.version 9.0
.target sm_100
.address_size 64

	// .globl	default_function_kernel0
// _ZZ24default_function_kernel0E8A_shared has been demoted
// _ZZ24default_function_kernel0E8B_shared has been demoted

.visible .entry default_function_kernel0(
	.param .u64 .ptr .align 1 default_function_kernel0_param_0,
	.param .u64 .ptr .align 1 default_function_kernel0_param_1,
	.param .u64 .ptr .align 1 default_function_kernel0_param_2
)
{
	.reg .pred 	%p<2>;
	.reg .b32 	%r<19>;
	.reg .b32 	%f<220>;
	.reg .b64 	%rd<21>;
	// demoted variable
	.shared .align 4 .b8 _ZZ24default_function_kernel0E8A_shared[64];
	// demoted variable
	.shared .align 4 .b8 _ZZ24default_function_kernel0E8B_shared[2048];
	ld.param.u64 	%rd8, [default_function_kernel0_param_0];
	ld.param.u64 	%rd9, [default_function_kernel0_param_1];
	ld.param.u64 	%rd7, [default_function_kernel0_param_2];
	cvta.to.global.u64 	%rd10, %rd9;
	cvta.to.global.u64 	%rd11, %rd8;
	mov.u32 	%r1, %tid.x;
	shl.b32 	%r9, %r1, 1;
	shl.b32 	%r10, %r1, 3;
	mov.u32 	%r11, _ZZ24default_function_kernel0E8A_shared;
	add.s32 	%r2, %r11, %r10;
	mov.u32 	%r3, %ctaid.x;
	shl.b32 	%r12, %r3, 14;
	mov.u32 	%r13, _ZZ24default_function_kernel0E8B_shared;
	add.s32 	%r4, %r13, %r10;
	mad.lo.s32 	%r5, %r1, 248, %r4;
	mul.wide.u32 	%rd12, %r1, 8;
	add.s64 	%rd13, %rd12, %rd11;
	add.s64 	%rd20, %rd13, 4;
	or.b32  	%r14, %r12, %r9;
	mul.wide.u32 	%rd14, %r14, 4;
	add.s64 	%rd15, %rd14, %rd10;
	add.s64 	%rd19, %rd15, 32768;
	mov.b32 	%r18, 0;
	mov.f32 	%f216, 0f00000000;
	mov.f32 	%f217, %f216;
	mov.f32 	%f218, %f216;
	mov.f32 	%f219, %f216;
$L__BB0_1:
	bar.sync 	0;
	ld.global.nc.f32 	%f10, [%rd20+-4];
	st.shared.f32 	[%r2], %f10;
	ld.global.nc.f32 	%f11, [%rd20];
	st.shared.f32 	[%r2+4], %f11;
	ld.global.nc.f32 	%f12, [%rd19+-32768];
	st.shared.f32 	[%r4], %f12;
	ld.global.nc.f32 	%f13, [%rd19+-32764];
	st.shared.f32 	[%r4+4], %f13;
	ld.global.nc.f32 	%f14, [%rd19+-30720];
	st.shared.f32 	[%r4+64], %f14;
	ld.global.nc.f32 	%f15, [%rd19+-30716];
	st.shared.f32 	[%r4+68], %f15;
	ld.global.nc.f32 	%f16, [%rd19+-28672];
	st.shared.f32 	[%r4+128], %f16;
	ld.global.nc.f32 	%f17, [%rd19+-28668];
	st.shared.f32 	[%r4+132], %f17;
	ld.global.nc.f32 	%f18, [%rd19+-26624];
	st.shared.f32 	[%r4+192], %f18;
	ld.global.nc.f32 	%f19, [%rd19+-26620];
	st.shared.f32 	[%r4+196], %f19;
	ld.global.nc.f32 	%f20, [%rd19+-24576];
	st.shared.f32 	[%r4+256], %f20;
	ld.global.nc.f32 	%f21, [%rd19+-24572];
	st.shared.f32 	[%r4+260], %f21;
	ld.global.nc.f32 	%f22, [%rd19+-22528];
	st.shared.f32 	[%r4+320], %f22;
	ld.global.nc.f32 	%f23, [%rd19+-22524];
	st.shared.f32 	[%r4+324], %f23;
	ld.global.nc.f32 	%f24, [%rd19+-20480];
	st.shared.f32 	[%r4+384], %f24;
	ld.global.nc.f32 	%f25, [%rd19+-20476];
	st.shared.f32 	[%r4+388], %f25;
	ld.global.nc.f32 	%f26, [%rd19+-18432];
	st.shared.f32 	[%r4+448], %f26;
	ld.global.nc.f32 	%f27, [%rd19+-18428];
	st.shared.f32 	[%r4+452], %f27;
	ld.global.nc.f32 	%f28, [%rd19+-16384];
	st.shared.f32 	[%r4+512], %f28;
	ld.global.nc.f32 	%f29, [%rd19+-16380];
	st.shared.f32 	[%r4+516], %f29;
	ld.global.nc.f32 	%f30, [%rd19+-14336];
	st.shared.f32 	[%r4+576], %f30;
	ld.global.nc.f32 	%f31, [%rd19+-14332];
	st.shared.f32 	[%r4+580], %f31;
	ld.global.nc.f32 	%f32, [%rd19+-12288];
	st.shared.f32 	[%r4+640], %f32;
	ld.global.nc.f32 	%f33, [%rd19+-12284];
	st.shared.f32 	[%r4+644], %f33;
	ld.global.nc.f32 	%f34, [%rd19+-10240];
	st.shared.f32 	[%r4+704], %f34;
	ld.global.nc.f32 	%f35, [%rd19+-10236];
	st.shared.f32 	[%r4+708], %f35;
	ld.global.nc.f32 	%f36, [%rd19+-8192];
	st.shared.f32 	[%r4+768], %f36;
	ld.global.nc.f32 	%f37, [%rd19+-8188];
	st.shared.f32 	[%r4+772], %f37;
	ld.global.nc.f32 	%f38, [%rd19+-6144];
	st.shared.f32 	[%r4+832], %f38;
	ld.global.nc.f32 	%f39, [%rd19+-6140];
	st.shared.f32 	[%r4+836], %f39;
	ld.global.nc.f32 	%f40, [%rd19+-4096];
	st.shared.f32 	[%r4+896], %f40;
	ld.global.nc.f32 	%f41, [%rd19+-4092];
	st.shared.f32 	[%r4+900], %f41;
	ld.global.nc.f32 	%f42, [%rd19+-2048];
	st.shared.f32 	[%r4+960], %f42;
	ld.global.nc.f32 	%f43, [%rd19+-2044];
	st.shared.f32 	[%r4+964], %f43;
	ld.global.nc.f32 	%f44, [%rd19];
	st.shared.f32 	[%r4+1024], %f44;
	ld.global.nc.f32 	%f45, [%rd19+4];
	st.shared.f32 	[%r4+1028], %f45;
	ld.global.nc.f32 	%f46, [%rd19+2048];
	st.shared.f32 	[%r4+1088], %f46;
	ld.global.nc.f32 	%f47, [%rd19+2052];
	st.shared.f32 	[%r4+1092], %f47;
	ld.global.nc.f32 	%f48, [%rd19+4096];
	st.shared.f32 	[%r4+1152], %f48;
	ld.global.nc.f32 	%f49, [%rd19+4100];
	st.shared.f32 	[%r4+1156], %f49;
	ld.global.nc.f32 	%f50, [%rd19+6144];
	st.shared.f32 	[%r4+1216], %f50;
	ld.global.nc.f32 	%f51, [%rd19+6148];
	st.shared.f32 	[%r4+1220], %f51;
	ld.global.nc.f32 	%f52, [%rd19+8192];
	st.shared.f32 	[%r4+1280], %f52;
	ld.global.nc.f32 	%f53, [%rd19+8196];
	st.shared.f32 	[%r4+1284], %f53;
	ld.global.nc.f32 	%f54, [%rd19+10240];
	st.shared.f32 	[%r4+1344], %f54;
	ld.global.nc.f32 	%f55, [%rd19+10244];
	st.shared.f32 	[%r4+1348], %f55;
	ld.global.nc.f32 	%f56, [%rd19+12288];
	st.shared.f32 	[%r4+1408], %f56;
	ld.global.nc.f32 	%f57, [%rd19+12292];
	st.shared.f32 	[%r4+1412], %f57;
	ld.global.nc.f32 	%f58, [%rd19+14336];
	st.shared.f32 	[%r4+1472], %f58;
	ld.global.nc.f32 	%f59, [%rd19+14340];
	st.shared.f32 	[%r4+1476], %f59;
	ld.global.nc.f32 	%f60, [%rd19+16384];
	st.shared.f32 	[%r4+1536], %f60;
	ld.global.nc.f32 	%f61, [%rd19+16388];
	st.shared.f32 	[%r4+1540], %f61;
	ld.global.nc.f32 	%f62, [%rd19+18432];
	st.shared.f32 	[%r4+1600], %f62;
	ld.global.nc.f32 	%f63, [%rd19+18436];
	st.shared.f32 	[%r4+1604], %f63;
	ld.global.nc.f32 	%f64, [%rd19+20480];
	st.shared.f32 	[%r4+1664], %f64;
	ld.global.nc.f32 	%f65, [%rd19+20484];
	st.shared.f32 	[%r4+1668], %f65;
	ld.global.nc.f32 	%f66, [%rd19+22528];
	st.shared.f32 	[%r4+1728], %f66;
	ld.global.nc.f32 	%f67, [%rd19+22532];
	st.shared.f32 	[%r4+1732], %f67;
	ld.global.nc.f32 	%f68, [%rd19+24576];
	st.shared.f32 	[%r4+1792], %f68;
	ld.global.nc.f32 	%f69, [%rd19+24580];
	st.shared.f32 	[%r4+1796], %f69;
	ld.global.nc.f32 	%f70, [%rd19+26624];
	st.shared.f32 	[%r4+1856], %f70;
	ld.global.nc.f32 	%f71, [%rd19+26628];
	st.shared.f32 	[%r4+1860], %f71;
	ld.global.nc.f32 	%f72, [%rd19+28672];
	st.shared.f32 	[%r4+1920], %f72;
	ld.global.nc.f32 	%f73, [%rd19+28676];
	st.shared.f32 	[%r4+1924], %f73;
	ld.global.nc.f32 	%f74, [%rd19+30720];
	st.shared.f32 	[%r4+1984], %f74;
	ld.global.nc.f32 	%f75, [%rd19+30724];
	st.shared.f32 	[%r4+1988], %f75;
	bar.sync 	0;
	ld.shared.f32 	%f76, [_ZZ24default_function_kernel0E8A_shared];
	ld.shared.f32 	%f77, [%r5];
	ld.shared.f32 	%f78, [%r5+64];
	ld.shared.f32 	%f79, [%r5+128];
	ld.shared.f32 	%f80, [%r5+192];
	fma.rn.f32 	%f81, %f76, %f77, %f219;
	fma.rn.f32 	%f82, %f76, %f78, %f218;
	fma.rn.f32 	%f83, %f76, %f79, %f217;
	fma.rn.f32 	%f84, %f76, %f80, %f216;
	ld.shared.f32 	%f85, [_ZZ24default_function_kernel0E8A_shared+4];
	ld.shared.f32 	%f86, [%r5+4];
	ld.shared.f32 	%f87, [%r5+68];
	ld.shared.f32 	%f88, [%r5+132];
	ld.shared.f32 	%f89, [%r5+196];
	fma.rn.f32 	%f90, %f85, %f86, %f81;
	fma.rn.f32 	%f91, %f85, %f87, %f82;
	fma.rn.f32 	%f92, %f85, %f88, %f83;
	fma.rn.f32 	%f93, %f85, %f89, %f84;
	ld.shared.f32 	%f94, [_ZZ24default_function_kernel0E8A_shared+8];
	ld.shared.f32 	%f95, [%r5+8];
	ld.shared.f32 	%f96, [%r5+72];
	ld.shared.f32 	%f97, [%r5+136];
	ld.shared.f32 	%f98, [%r5+200];
	fma.rn.f32 	%f99, %f94, %f95, %f90;
	fma.rn.f32 	%f100, %f94, %f96, %f91;
	fma.rn.f32 	%f101, %f94, %f97, %f92;
	fma.rn.f32 	%f102, %f94, %f98, %f93;
	ld.shared.f32 	%f103, [_ZZ24default_function_kernel0E8A_shared+12];
	ld.shared.f32 	%f104, [%r5+12];
	ld.shared.f32 	%f105, [%r5+76];
	ld.shared.f32 	%f106, [%r5+140];
	ld.shared.f32 	%f107, [%r5+204];
	fma.rn.f32 	%f108, %f103, %f104, %f99;
	fma.rn.f32 	%f109, %f103, %f105, %f100;
	fma.rn.f32 	%f110, %f103, %f106, %f101;
	fma.rn.f32 	%f111, %f103, %f107, %f102;
	ld.shared.f32 	%f112, [_ZZ24default_function_kernel0E8A_shared+16];
	ld.shared.f32 	%f113, [%r5+16];
	ld.shared.f32 	%f114, [%r5+80];
	ld.shared.f32 	%f115, [%r5+144];
	ld.shared.f32 	%f116, [%r5+208];
	fma.rn.f32 	%f117, %f112, %f113, %f108;
	fma.rn.f32 	%f118, %f112, %f114, %f109;
	fma.rn.f32 	%f119, %f112, %f115, %f110;
	fma.rn.f32 	%f120, %f112, %f116, %f111;
	ld.shared.f32 	%f121, [_ZZ24default_function_kernel0E8A_shared+20];
	ld.shared.f32 	%f122, [%r5+20];
	ld.shared.f32 	%f123, [%r5+84];
	ld.shared.f32 	%f124, [%r5+148];
	ld.shared.f32 	%f125, [%r5+212];
	fma.rn.f32 	%f126, %f121, %f122, %f117;
	fma.rn.f32 	%f127, %f121, %f123, %f118;
	fma.rn.f32 	%f128, %f121, %f124, %f119;
	fma.rn.f32 	%f129, %f121, %f125, %f120;
	ld.shared.f32 	%f130, [_ZZ24default_function_kernel0E8A_shared+24];
	ld.shared.f32 	%f131, [%r5+24];
	ld.shared.f32 	%f132, [%r5+88];
	ld.shared.f32 	%f133, [%r5+152];
	ld.shared.f32 	%f134, [%r5+216];
	fma.rn.f32 	%f135, %f130, %f131, %f126;
	fma.rn.f32 	%f136, %f130, %f132, %f127;
	fma.rn.f32 	%f137, %f130, %f133, %f128;
	fma.rn.f32 	%f138, %f130, %f134, %f129;
	ld.shared.f32 	%f139, [_ZZ24default_function_kernel0E8A_shared+28];
	ld.shared.f32 	%f140, [%r5+28];
	ld.shared.f32 	%f141, [%r5+92];
	ld.shared.f32 	%f142, [%r5+156];
	ld.shared.f32 	%f143, [%r5+220];
	fma.rn.f32 	%f144, %f139, %f140, %f135;
	fma.rn.f32 	%f145, %f139, %f141, %f136;
	fma.rn.f32 	%f146, %f139, %f142, %f137;
	fma.rn.f32 	%f147, %f139, %f143, %f138;
	ld.shared.f32 	%f148, [_ZZ24default_function_kernel0E8A_shared+32];
	ld.shared.f32 	%f149, [%r5+32];
	ld.shared.f32 	%f150, [%r5+96];
	ld.shared.f32 	%f151, [%r5+160];
	ld.shared.f32 	%f152, [%r5+224];
	fma.rn.f32 	%f153, %f148, %f149, %f144;
	fma.rn.f32 	%f154, %f148, %f150, %f145;
	fma.rn.f32 	%f155, %f148, %f151, %f146;
	fma.rn.f32 	%f156, %f148, %f152, %f147;
	ld.shared.f32 	%f157, [_ZZ24default_function_kernel0E8A_shared+36];
	ld.shared.f32 	%f158, [%r5+36];
	ld.shared.f32 	%f159, [%r5+100];
	ld.shared.f32 	%f160, [%r5+164];
	ld.shared.f32 	%f161, [%r5+228];
	fma.rn.f32 	%f162, %f157, %f158, %f153;
	fma.rn.f32 	%f163, %f157, %f159, %f154;
	fma.rn.f32 	%f164, %f157, %f160, %f155;
	fma.rn.f32 	%f165, %f157, %f161, %f156;
	ld.shared.f32 	%f166, [_ZZ24default_function_kernel0E8A_shared+40];
	ld.shared.f32 	%f167, [%r5+40];
	ld.shared.f32 	%f168, [%r5+104];
	ld.shared.f32 	%f169, [%r5+168];
	ld.shared.f32 	%f170, [%r5+232];
	fma.rn.f32 	%f171, %f166, %f167, %f162;
	fma.rn.f32 	%f172, %f166, %f168, %f163;
	fma.rn.f32 	%f173, %f166, %f169, %f164;
	fma.rn.f32 	%f174, %f166, %f170, %f165;
	ld.shared.f32 	%f175, [_ZZ24default_function_kernel0E8A_shared+44];
	ld.shared.f32 	%f176, [%r5+44];
	ld.shared.f32 	%f177, [%r5+108];
	ld.shared.f32 	%f178, [%r5+172];
	ld.shared.f32 	%f179, [%r5+236];
	fma.rn.f32 	%f180, %f175, %f176, %f171;
	fma.rn.f32 	%f181, %f175, %f177, %f172;
	fma.rn.f32 	%f182, %f175, %f178, %f173;
	fma.rn.f32 	%f183, %f175, %f179, %f174;
	ld.shared.f32 	%f184, [_ZZ24default_function_kernel0E8A_shared+48];
	ld.shared.f32 	%f185, [%r5+48];
	ld.shared.f32 	%f186, [%r5+112];
	ld.shared.f32 	%f187, [%r5+176];
	ld.shared.f32 	%f188, [%r5+240];
	fma.rn.f32 	%f189, %f184, %f185, %f180;
	fma.rn.f32 	%f190, %f184, %f186, %f181;
	fma.rn.f32 	%f191, %f184, %f187, %f182;
	fma.rn.f32 	%f192, %f184, %f188, %f183;
	ld.shared.f32 	%f193, [_ZZ24default_function_kernel0E8A_shared+52];
	ld.shared.f32 	%f194, [%r5+52];
	ld.shared.f32 	%f195, [%r5+116];
	ld.shared.f32 	%f196, [%r5+180];
	ld.shared.f32 	%f197, [%r5+244];
	fma.rn.f32 	%f198, %f193, %f194, %f189;
	fma.rn.f32 	%f199, %f193, %f195, %f190;
	fma.rn.f32 	%f200, %f193, %f196, %f191;
	fma.rn.f32 	%f201, %f193, %f197, %f192;
	ld.shared.f32 	%f202, [_ZZ24default_function_kernel0E8A_shared+56];
	ld.shared.f32 	%f203, [%r5+56];
	ld.shared.f32 	%f204, [%r5+120];
	ld.shared.f32 	%f205, [%r5+184];
	ld.shared.f32 	%f206, [%r5+248];
	fma.rn.f32 	%f207, %f202, %f203, %f198;
	fma.rn.f32 	%f208, %f202, %f204, %f199;
	fma.rn.f32 	%f209, %f202, %f205, %f200;
	fma.rn.f32 	%f210, %f202, %f206, %f201;
	ld.shared.f32 	%f211, [_ZZ24default_function_kernel0E8A_shared+60];
	ld.shared.f32 	%f212, [%r5+60];
	ld.shared.f32 	%f213, [%r5+124];
	ld.shared.f32 	%f214, [%r5+188];
	ld.shared.f32 	%f215, [%r5+252];
	fma.rn.f32 	%f219, %f211, %f212, %f207;
	fma.rn.f32 	%f218, %f211, %f213, %f208;
	fma.rn.f32 	%f217, %f211, %f214, %f209;
	fma.rn.f32 	%f216, %f211, %f215, %f210;
	add.s32 	%r18, %r18, 1;
	add.s64 	%rd20, %rd20, 64;
	add.s64 	%rd19, %rd19, 64;
	setp.ne.s32 	%p1, %r18, 32;
	@%p1 bra 	$L__BB0_1;
	cvta.to.global.u64 	%rd16, %rd7;
	shl.b32 	%r15, %r3, 5;
	shl.b32 	%r16, %r1, 2;
	add.s32 	%r17, %r15, %r16;
	mul.wide.u32 	%rd17, %r17, 4;
	add.s64 	%rd18, %rd16, %rd17;
	st.global.f32 	[%rd18], %f219;
	st.global.f32 	[%rd18+4], %f218;
	st.global.f32 	[%rd18+8], %f217;
	st.global.f32 	[%rd18+12], %f216;
	ret;

}


// ===== COMPILED SASS (sm_100) =====

	.target	sm_100

	.elftype	@"ET_EXEC"


//--------------------- .note.nv.tkinfo           --------------------------
	.section	.note.nv.tkinfo,"",@"SHT_NOTE"
	.sectionflags	@"SHF_NOTE_NV_TKINFO"
	.tkinfo
        /*0018*/ 	.word	0x00000002
        /*0030*/ 	.string	""
        /*0030*/ 	.string	"ptxas"
        /*0030*/ 	.string	"Cuda compilation tools, release 13.0, V13.0.88"
        /*0030*/ 	.string	"Build cuda_13.0.r13.0/compiler.36424714_0"
        /*0030*/ 	.string	"-arch sm_100 -m 64 "



//--------------------- .note.nv.cuinfo           --------------------------
	.section	.note.nv.cuinfo,"",@"SHT_NOTE"
	.sectionflags	@"SHF_NOTE_NV_CUINFO"
        /*0018*/ 	.short	0x0002
        /*001a*/ 	.short	0x0064
        /*001c*/ 	.short	0x0082
	.zero		2


//--------------------- .nv.info                  --------------------------
	.section	.nv.info,"",@"SHT_CUDA_INFO"
	.align	4


	//----- nvinfo : EIATTR_REGCOUNT
	.align		4
        /*0000*/ 	.byte	0x04, 0x2f
        /*0002*/ 	.short	(.L_1 - .L_0)
	.align		4
.L_0:
        /*0004*/ 	.word	index@(default_function_kernel0)
        /*0008*/ 	.word	0x00000020


	//----- nvinfo : EIATTR_FRAME_SIZE
	.align		4
.L_1:
        /*000c*/ 	.byte	0x04, 0x11
        /*000e*/ 	.short	(.L_3 - .L_2)
	.align		4
.L_2:
        /*0010*/ 	.word	index@(default_function_kernel0)
        /*0014*/ 	.word	0x00000000


	//----- nvinfo : EIATTR_MIN_STACK_SIZE
	.align		4
.L_3:
        /*0018*/ 	.byte	0x04, 0x12
        /*001a*/ 	.short	(.L_5 - .L_4)
	.align		4
.L_4:
        /*001c*/ 	.word	index@(default_function_kernel0)
        /*0020*/ 	.word	0x00000000
.L_5:


//--------------------- .nv.compat                --------------------------
	.section	.nv.compat,"",@"SHT_CUDA_COMPAT_INFO"
	.align	4
        /*0000*/ 	.byte	0x02, 0x09, 0x00, 0x00, 0x02, 0x02, 0x01, 0x00, 0x02, 0x05, 0x05, 0x00, 0x03, 0x07, 0x01, 0x01
        /*0010*/ 	.byte	0x02, 0x03, 0x00, 0x00, 0x02, 0x06, 0x01, 0x00, 0x04, 0x0b, 0x08, 0x00, 0x09, 0x00, 0x00, 0x00
        /*0020*/ 	.byte	0x00, 0x00, 0x00, 0x00


//--------------------- .nv.info.default_function_kernel0 --------------------------
	.section	.nv.info.default_function_kernel0,"",@"SHT_CUDA_INFO"
	.sectionflags	@""
	.align	4


	//----- nvinfo : EIATTR_CUDA_API_VERSION
	.align		4
        /*0000*/ 	.byte	0x04, 0x37
        /*0002*/ 	.short	(.L_7 - .L_6)
.L_6:
        /*0004*/ 	.word	0x00000082


	//----- nvinfo : EIATTR_KPARAM_INFO
	.align		4
.L_7:
        /*0008*/ 	.byte	0x04, 0x17
        /*000a*/ 	.short	(.L_9 - .L_8)
.L_8:
        /*000c*/ 	.word	0x00000000
        /*0010*/ 	.short	0x0002
        /*0012*/ 	.short	0x0010
        /*0014*/ 	.byte	0x00, 0xf5, 0x21, 0x00


	//----- nvinfo : EIATTR_KPARAM_INFO
	.align		4
.L_9:
        /*0018*/ 	.byte	0x04, 0x17
        /*001a*/ 	.short	(.L_11 - .L_10)
.L_10:
        /*001c*/ 	.word	0x00000000
        /*0020*/ 	.short	0x0001
        /*0022*/ 	.short	0x0008
        /*0024*/ 	.byte	0x00, 0xf5, 0x21, 0x00


	//----- nvinfo : EIATTR_KPARAM_INFO
	.align		4
.L_11:
        /*0028*/ 	.byte	0x04, 0x17
        /*002a*/ 	.short	(.L_13 - .L_12)
.L_12:
        /*002c*/ 	.word	0x00000000
        /*0030*/ 	.short	0x0000
        /*0032*/ 	.short	0x0000
        /*0034*/ 	.byte	0x00, 0xf5, 0x21, 0x00


	//----- nvinfo : EIATTR_SPARSE_MMA_MASK
	.align		4
.L_13:
        /*0038*/ 	.byte	0x03, 0x50
        /*003a*/ 	.short	0x0000


	//----- nvinfo : EIATTR_MAXREG_COUNT
	.align		4
        /*003c*/ 	.byte	0x03, 0x1b
        /*003e*/ 	.short	0x00ff


	//----- nvinfo : EIATTR_NUM_BARRIERS
	.align		4
        /*0040*/ 	.byte	0x02, 0x4c
        /*0042*/ 	.byte	0x01
	.zero		1


	//----- nvinfo : EIATTR_MERCURY_ISA_VERSION
	.align		4
        /*0044*/ 	.byte	0x03, 0x5f
        /*0046*/ 	.short	0x0101


	//----- nvinfo : EIATTR_VRC_CTA_INIT_COUNT
	.align		4
        /*0048*/ 	.byte	0x02, 0x4a
	.zero		1
	.zero		1


	//----- nvinfo : EIATTR_EXIT_INSTR_OFFSETS
	.align		4
        /*004c*/ 	.byte	0x04, 0x1c
        /*004e*/ 	.short	(.L_15 - .L_14)


	//   ....[0]....
.L_14:
        /*0050*/ 	.word	0x00000f20


	//----- nvinfo : EIATTR_CBANK_PARAM_SIZE
	.align		4
.L_15:
        /*0054*/ 	.byte	0x03, 0x19
        /*0056*/ 	.short	0x0018


	//----- nvinfo : EIATTR_PARAM_CBANK
	.align		4
        /*0058*/ 	.byte	0x04, 0x0a
        /*005a*/ 	.short	(.L_17 - .L_16)
	.align		4
.L_16:
        /*005c*/ 	.word	index@(.nv.constant0.default_function_kernel0)
        /*0060*/ 	.short	0x0380
        /*0062*/ 	.short	0x0018


	//----- nvinfo : EIATTR_SW_WAR
	.align		4
.L_17:
        /*0064*/ 	.byte	0x04, 0x36
        /*0066*/ 	.short	(.L_19 - .L_18)
.L_18:
        /*0068*/ 	.word	0x00000008
.L_19:


//--------------------- .nv.callgraph             --------------------------
	.section	.nv.callgraph,"",@"SHT_CUDA_CALLGRAPH"
	.align	4
	.sectionentsize	8
	.align		4
        /*0000*/ 	.word	0x00000000
	.align		4
        /*0004*/ 	.word	0xffffffff
	.align		4
        /*0008*/ 	.word	0x00000000
	.align		4
        /*000c*/ 	.word	0xfffffffe
	.align		4
        /*0010*/ 	.word	0x00000000
	.align		4
        /*0014*/ 	.word	0xfffffffd
	.align		4
        /*0018*/ 	.word	0x00000000
	.align		4
        /*001c*/ 	.word	0xfffffffc


//--------------------- .text.default_function_kernel0 --------------------------
	.section	.text.default_function_kernel0,"ax",@progbits
	.align	128
        .global         default_function_kernel0
        .type           default_function_kernel0,@function
        .size           default_function_kernel0,(.L_x_2 - default_function_kernel0)
        .other          default_function_kernel0,@"STO_CUDA_ENTRY STV_DEFAULT"
default_function_kernel0:
.text.default_function_kernel0:
[----:B------:R-:W-:Y:S01]  /*0000*/  LDC R1, c[0x0][0x37c] ;  /* 0x0000df00ff017b82 */ /* 0x000fe20000000800 */
[----:B------:R-:W0:Y:S07]  /*0010*/  S2R R0, SR_TID.X ;  /* 0x0000000000007919 */ /* 0x000e2e0000002100 */
[----:B------:R-:W1:Y:S01]  /*0020*/  LDC.64 R4, c[0x0][0x380] ;  /* 0x0000e000ff047b82 */ /* 0x000e620000000a00 */
[----:B------:R-:W-:Y:S01]  /*0030*/  UMOV UR4, 0x400 ;  /* 0x0000040000047882 */ /* 0x000fe20000000000 */
[----:B------:R-:W-:Y:S01]  /*0040*/  CS2R R12, SRZ ;  /* 0x00000000000c7805 */ /* 0x000fe2000001ff00 */
[----:B------:R-:W2:Y:S01]  /*0050*/  S2R R2, SR_CTAID.X ;  /* 0x0000000000027919 */ /* 0x000ea20000002500 */
[----:B------:R-:W-:Y:S01]  /*0060*/  UIADD3 UR5, UPT, UPT, UR4, 0x40, URZ ;  /* 0x0000004004057890 */ /* 0x000fe2000fffe0ff */
[----:B------:R-:W3:Y:S03]  /*0070*/  LDCU.64 UR8, c[0x0][0x358] ;  /* 0x00006b00ff0877ac */ /* 0x000ee60008000a00 */
[----:B------:R-:W4:Y:S08]  /*0080*/  S2UR UR7, SR_CgaCtaId ;  /* 0x00000000000779c3 */ /* 0x000f300000008800 */
[----:B------:R-:W5:Y:S01]  /*0090*/  LDC.64 R6, c[0x0][0x388] ;  /* 0x0000e200ff067b82 */ /* 0x000f620000000a00 */
[C---:B0-----:R-:W-:Y:S01]  /*00a0*/  SHF.L.U32 R3, R0.reuse, 0x1, RZ ;  /* 0x0000000100037819 */ /* 0x041fe200000006ff */
[----:B-1----:R-:W-:Y:S01]  /*00b0*/  IMAD.WIDE.U32 R4, R0, 0x8, R4 ;  /* 0x0000000800047825 */ /* 0x002fe200078e0004 */
[----:B----4-:R-:W-:Y:S01]  /*00c0*/  ULEA UR6, UR7, UR5, 0x18 ;  /* 0x0000000507067291 */ /* 0x010fe2000f8ec0ff */
[----:B--2---:R-:W-:Y:S01]  /*00d0*/  SHF.L.U32 R8, R2, 0xe, RZ ;  /* 0x0000000e02087819 */ /* 0x004fe200000006ff */
[----:B------:R-:W-:Y:S01]  /*00e0*/  ULEA UR5, UR7, UR4, 0x18 ;  /* 0x0000000407057291 */ /* 0x000fe2000f8ec0ff */
[----:B------:R-:W-:-:S02]  /*00f0*/  IADD3 R26, P0, PT, R4, 0x4, RZ ;  /* 0x00000004041a7810 */ /* 0x000fc40007f1e0ff */
[----:B------:R-:W-:Y:S01]  /*0100*/  LOP3.LUT R3, R8, R3, RZ, 0xfc, !PT ;  /* 0x0000000308037212 */ /* 0x000fe200078efcff */
[----:B------:R-:W-:Y:S01]  /*0110*/  UMOV UR4, URZ ;  /* 0x000000ff00047c82 */ /* 0x000fe20008000000 */
[----:B------:R-:W-:Y:S02]  /*0120*/  IADD3.X R27, PT, PT, RZ, R5, RZ, P0, !PT ;  /* 0x00000005ff1b7210 */ /* 0x000fe400007fe4ff */
[C---:B------:R-:W-:Y:S01]  /*0130*/  LEA R5, R0.reuse, UR6, 0x3 ;  /* 0x0000000600057c11 */ /* 0x040fe2000f8e18ff */
[----:B-----5:R-:W-:Y:S01]  /*0140*/  IMAD.WIDE.U32 R6, R3, 0x4, R6 ;  /* 0x0000000403067825 */ /* 0x020fe200078e0006 */
[----:B------:R-:W-:-:S03]  /*0150*/  LEA R3, R0, UR5, 0x3 ;  /* 0x0000000500037c11 */ /* 0x000fc6000f8e18ff */
[----:B------:R-:W-:Y:S01]  /*0160*/  IMAD R4, R0, 0xf8, R5 ;  /* 0x000000f800047824 */ /* 0x000fe200078e0205 */
[----:B------:R-:W-:-:S04]  /*0170*/  IADD3 R24, P1, PT, R6, 0x8000, RZ ;  /* 0x0000800006187810 */ /* 0x000fc80007f3e0ff */
[----:B------:R-:W-:Y:S02]  /*0180*/  IADD3.X R25, PT, PT, RZ, R7, RZ, P1, !PT ;  /* 0x00000007ff197210 */ /* 0x000fe40000ffe4ff */
[----:B---3--:R-:W-:-:S07]  /*0190*/  CS2R R6, SRZ ;  /* 0x0000000000067805 */ /* 0x008fce000001ff00 */
.L_x_0:
[----:B------:R-:W2:Y:S04]  /*01a0*/  LDG.E.CONSTANT R18, desc[UR8][R26.64+-0x4] ;  /* 0xfffffc081a127981 */ /* 0x000ea8000c1e9900 */
[----:B------:R-:W2:Y:S04]  /*01b0*/  LDG.E.CONSTANT R19, desc[UR8][R26.64] ;  /* 0x000000081a137981 */ /* 0x000ea8000c1e9900 */
[----:B------:R-:W3:Y:S04]  /*01c0*/  LDG.E.CONSTANT R20, desc[UR8][R24.64+-0x8000] ;  /* 0xff80000818147981 */ /* 0x000ee8000c1e9900 */
[----:B------:R-:W3:Y:S01]  /*01d0*/  LDG.E.CONSTANT R21, desc[UR8][R24.64+-0x7ffc] ;  /* 0xff80040818157981 */ /* 0x000ee2000c1e9900 */
[----:B------:R-:W-:Y:S06]  /*01e0*/  BAR.SYNC.DEFER_BLOCKING 0x0 ;  /* 0x0000000000007b1d */ /* 0x000fec0000010000 */
[----:B------:R-:W4:Y:S04]  /*01f0*/  LDG.E.CONSTANT R8, desc[UR8][R24.64+-0x7000] ;  /* 0xff90000818087981 */ /* 0x000f28000c1e9900 */
[----:B------:R-:W4:Y:S04]  /*0200*/  LDG.E.CONSTANT R9, desc[UR8][R24.64+-0x6ffc] ;  /* 0xff90040818097981 */ /* 0x000f28000c1e9900 */
[----:B------:R-:W5:Y:S04]  /*0210*/  LDG.E.CONSTANT R10, desc[UR8][R24.64+-0x6800] ;  /* 0xff980008180a7981 */ /* 0x000f68000c1e9900 */
[----:B------:R-:W5:Y:S04]  /*0220*/  LDG.E.CONSTANT R11, desc[UR8][R24.64+-0x67fc] ;  /* 0xff980408180b7981 */ /* 0x000f68000c1e9900 */
[----:B------:R-:W5:Y:S04]  /*0230*/  LDG.E.CONSTANT R14, desc[UR8][R24.64+-0x6000] ;  /* 0xffa00008180e7981 */ /* 0x000f68000c1e9900 */
[----:B------:R-:W5:Y:S04]  /*0240*/  LDG.E.CONSTANT R15, desc[UR8][R24.64+-0x5ffc] ;  /* 0xffa00408180f7981 */ /* 0x000f68000c1e9900 */
[----:B------:R-:W5:Y:S04]  /*0250*/  LDG.E.CONSTANT R16, desc[UR8][R24.64+-0x5800] ;  /* 0xffa8000818107981 */ /* 0x000f68000c1e9900 */
[----:B------:R-:W5:Y:S04]  /*0260*/  LDG.E.CONSTANT R17, desc[UR8][R24.64+-0x57fc] ;  /* 0xffa8040818117981 */ /* 0x000f68000c1e9900 */
[----:B------:R-:W5:Y:S04]  /*0270*/  LDG.E.CONSTANT R22, desc[UR8][R24.64+-0x7800] ;  /* 0xff88000818167981 */ /* 0x000f68000c1e9900 */
[----:B------:R-:W5:Y:S04]  /*0280*/  LDG.E.CONSTANT R23, desc[UR8][R24.64+-0x77fc] ;  /* 0xff88040818177981 */ /* 0x000f68000c1e9900 */
[----:B--2---:R0:W-:Y:S04]  /*0290*/  STS.64 [R3], R18 ;  /* 0x0000001203007388 */ /* 0x0041e80000000a00 */
[----:B---3--:R1:W-:Y:S04]  /*02a0*/  STS.64 [R5], R20 ;  /* 0x0000001405007388 */ /* 0x0083e80000000a00 */
[----:B0-----:R-:W2:Y:S04]  /*02b0*/  LDG.E.CONSTANT R18, desc[UR8][R24.64+-0x5000] ;  /* 0xffb0000818127981 */ /* 0x001ea8000c1e9900 */
[----:B------:R-:W2:Y:S04]  /*02c0*/  LDG.E.CONSTANT R19, desc[UR8][R24.64+-0x4ffc] ;  /* 0xffb0040818137981 */ /* 0x000ea8000c1e9900 */
[----:B-1----:R-:W3:Y:S04]  /*02d0*/  LDG.E.CONSTANT R20, desc[UR8][R24.64+-0x4800] ;  /* 0xffb8000818147981 */ /* 0x002ee8000c1e9900 */
[----:B------:R-:W3:Y:S04]  /*02e0*/  LDG.E.CONSTANT R21, desc[UR8][R24.64+-0x47fc] ;  /* 0xffb8040818157981 */ /* 0x000ee8000c1e9900 */
[----:B----4-:R0:W-:Y:S04]  /*02f0*/  STS.64 [R5+0x80], R8 ;  /* 0x0000800805007388 */ /* 0x0101e80000000a00 */
[----:B-----5:R1:W-:Y:S04]  /*0300*/  STS.64 [R5+0xc0], R10 ;  /* 0x0000c00a05007388 */ /* 0x0203e80000000a00 */
[----:B------:R4:W-:Y:S04]  /*0310*/  STS.64 [R5+0x100], R14 ;  /* 0x0001000e05007388 */ /* 0x0009e80000000a00 */
[----:B0-----:R-:W5:Y:S04]  /*0320*/  LDG.E.CONSTANT R8, desc[UR8][R24.64+-0x4000] ;  /* 0xffc0000818087981 */ /* 0x001f68000c1e9900 */
[----:B------:R0:W-:Y:S04]  /*0330*/  STS.64 [R5+0x140], R16 ;  /* 0x0001401005007388 */ /* 0x0001e80000000a00 */
[----:B------:R-:W5:Y:S04]  /*0340*/  LDG.E.CONSTANT R9, desc[UR8][R24.64+-0x3ffc] ;  /* 0xffc0040818097981 */ /* 0x000f68000c1e9900 */
[----:B-1----:R-:W5:Y:S04]  /*0350*/  LDG.E.CONSTANT R10, desc[UR8][R24.64+-0x3800] ;  /* 0xffc80008180a7981 */ /* 0x002f68000c1e9900 */
[----:B------:R-:W5:Y:S04]  /*0360*/  LDG.E.CONSTANT R11, desc[UR8][R24.64+-0x37fc] ;  /* 0xffc80408180b7981 */ /* 0x000f68000c1e9900 */
[----:B----4-:R-:W4:Y:S04]  /*0370*/  LDG.E.CONSTANT R14, desc[UR8][R24.64+-0x3000] ;  /* 0xffd00008180e7981 */ /* 0x010f28000c1e9900 */
[----:B------:R-:W4:Y:S04]  /*0380*/  LDG.E.CONSTANT R15, desc[UR8][R24.64+-0x2ffc] ;  /* 0xffd00408180f7981 */ /* 0x000f28000c1e9900 */
[----:B0-----:R-:W4:Y:S04]  /*0390*/  LDG.E.CONSTANT R16, desc[UR8][R24.64+-0x2800] ;  /* 0xffd8000818107981 */ /* 0x001f28000c1e9900 */
[----:B------:R-:W4:Y:S04]  /*03a0*/  LDG.E.CONSTANT R17, desc[UR8][R24.64+-0x27fc] ;  /* 0xffd8040818117981 */ /* 0x000f28000c1e9900 */
[----:B--2---:R0:W-:Y:S04]  /*03b0*/  STS.64 [R5+0x180], R18 ;  /* 0x0001801205007388 */ /* 0x0041e80000000a00 */
[----:B---3--:R1:W-:Y:S04]  /*03c0*/  STS.64 [R5+0x1c0], R20 ;  /* 0x0001c01405007388 */ /* 0x0083e80000000a00 */
[----:B0-----:R-:W2:Y:S04]  /*03d0*/  LDG.E.CONSTANT R18, desc[UR8][R24.64+-0x2000] ;  /* 0xffe0000818127981 */ /* 0x001ea8000c1e9900 */
[----:B------:R-:W2:Y:S04]  /*03e0*/  LDG.E.CONSTANT R19, desc[UR8][R24.64+-0x1ffc] ;  /* 0xffe0040818137981 */ /* 0x000ea8000c1e9900 */
[----:B-1----:R-:W3:Y:S04]  /*03f0*/  LDG.E.CONSTANT R20, desc[UR8][R24.64+-0x1800] ;  /* 0xffe8000818147981 */ /* 0x002ee8000c1e9900 */
[----:B------:R-:W3:Y:S04]  /*0400*/  LDG.E.CONSTANT R21, desc[UR8][R24.64+-0x17fc] ;  /* 0xffe8040818157981 */ /* 0x000ee8000c1e9900 */
[----:B-----5:R0:W-:Y:S04]  /*0410*/  STS.64 [R5+0x200], R8 ;  /* 0x0002000805007388 */ /* 0x0201e80000000a00 */
[----:B------:R1:W-:Y:S04]  /*0420*/  STS.64 [R5+0x240], R10 ;  /* 0x0002400a05007388 */ /* 0x0003e80000000a00 */
[----:B0-----:R-:W5:Y:S04]  /*0430*/  LDG.E.CONSTANT R8, desc[UR8][R24.64+-0x1000] ;  /* 0xfff0000818087981 */ /* 0x001f68000c1e9900 */
[----:B----4-:R0:W-:Y:S04]  /*0440*/  STS.64 [R5+0x280], R14 ;  /* 0x0002800e05007388 */ /* 0x0101e80000000a00 */
[----:B------:R-:W5:Y:S04]  /*0450*/  LDG.E.CONSTANT R9, desc[UR8][R24.64+-0xffc] ;  /* 0xfff0040818097981 */ /* 0x000f68000c1e9900 */
[----:B------:R4:W-:Y:S04]  /*0460*/  STS.64 [R5+0x2c0], R16 ;  /* 0x0002c01005007388 */ /* 0x0009e80000000a00 */
[----:B-1----:R-:W5:Y:S04]  /*0470*/  LDG.E.CONSTANT R10, desc[UR8][R24.64+-0x800] ;  /* 0xfff80008180a7981 */ /* 0x002f68000c1e9900 */
[----:B------:R-:W5:Y:S04]  /*0480*/  LDG.E.CONSTANT R11, desc[UR8][R24.64+-0x7fc] ;  /* 0xfff80408180b7981 */ /* 0x000f68000c1e9900 */
[----:B0-----:R-:W5:Y:S04]  /*0490*/  LDG.E.CONSTANT R14, desc[UR8][R24.64] ;  /* 0x00000008180e7981 */ /* 0x001f68000c1e9900 */
[----:B------:R-:W5:Y:S04]  /*04a0*/  LDG.E.CONSTANT R15, desc[UR8][R24.64+0x4] ;  /* 0x00000408180f7981 */ /* 0x000f68000c1e9900 */
[----:B----4-:R-:W4:Y:S04]  /*04b0*/  LDG.E.CONSTANT R16, desc[UR8][R24.64+0x800] ;  /* 0x0008000818107981 */ /* 0x010f28000c1e9900 */
        /* <DEDUP_REMOVED lines=10> */
[----:B------:R0:W-:Y:S04]  /*0560*/  STS.64 [R5+0x400], R14 ;  /* 0x0004000e05007388 */ /* 0x0001e80000000a00 */
[----:B------:R-:W5:Y:S04]  /*0570*/  LDG.E.CONSTANT R9, desc[UR8][R24.64+0x2004] ;  /* 0x0020040818097981 */ /* 0x000f68000c1e9900 */
[----:B----4-:R4:W-:Y:S04]  /*0580*/  STS.64 [R5+0x440], R16 ;  /* 0x0004401005007388 */ /* 0x0109e80000000a00 */
        /* <DEDUP_REMOVED lines=30> */
[----:B------:R-:W-:Y:S04]  /*0770*/  STS.64 [R5+0x40], R22 ;  /* 0x0000401605007388 */ /* 0x000fe80000000a00 */
[----:B-----5:R-:W-:Y:S04]  /*0780*/  STS.64 [R5+0x680], R8 ;  /* 0x0006800805007388 */ /* 0x020fe80000000a00 */
[----:B------:R-:W-:Y:S04]  /*0790*/  STS.64 [R5+0x6c0], R10 ;  /* 0x0006c00a05007388 */ /* 0x000fe80000000a00 */
[----:B------:R-:W-:Y:S04]  /*07a0*/  STS.64 [R5+0x700], R14 ;  /* 0x0007000e05007388 */ /* 0x000fe80000000a00 */
[----:B----4-:R-:W-:Y:S04]  /*07b0*/  STS.64 [R5+0x740], R16 ;  /* 0x0007401005007388 */ /* 0x010fe80000000a00 */
[----:B--2---:R-:W-:Y:S04]  /*07c0*/  STS.64 [R5+0x780], R18 ;  /* 0x0007801205007388 */ /* 0x004fe80000000a00 */
[----:B---3--:R-:W-:Y:S01]  /*07d0*/  STS.64 [R5+0x7c0], R20 ;  /* 0x0007c01405007388 */ /* 0x008fe20000000a00 */
[----:B------:R-:W-:Y:S06]  /*07e0*/  BAR.SYNC.DEFER_BLOCKING 0x0 ;  /* 0x0000000000007b1d */ /* 0x000fec0000010000 */
[----:B------:R-:W-:Y:S04]  /*07f0*/  LDS.64 R14, [R4] ;  /* 0x00000000040e7984 */ /* 0x000fe80000000a00 */
[----:B------:R-:W0:Y:S04]  /*0800*/  LDS.128 R8, [UR5] ;  /* 0x00000005ff087984 */ /* 0x000e280008000c00 */
[----:B------:R-:W1:Y:S04]  /*0810*/  LDS.64 R16, [R4+0x40] ;  /* 0x0000400004107984 */ /* 0x000e680000000a00 */
[----:B------:R-:W2:Y:S04]  /*0820*/  LDS.64 R20, [R4+0xc0] ;  /* 0x0000c00004147984 */ /* 0x000ea80000000a00 */
[----:B------:R-:W3:Y:S01]  /*0830*/  LDS.64 R18, [R4+0x80] ;  /* 0x0000800004127984 */ /* 0x000ee20000000a00 */
[C---:B0-----:R-:W-:Y:S01]  /*0840*/  FFMA R12, R8.reuse, R14, R12 ;  /* 0x0000000e080c7223 */ /* 0x041fe2000000000c */
[----:B-1----:R-:W-:-:S03]  /*0850*/  FFMA R14, R8, R16, R7 ;  /* 0x00000010080e7223 */ /* 0x002fc60000000007 */
[C---:B------:R-:W-:Y:S01]  /*0860*/  FFMA R23, R9.reuse, R15, R12 ;  /* 0x0000000f09177223 */ /* 0x040fe2000000000c */
[----:B------:R-:W-:Y:S01]  /*0870*/  FFMA R29, R9, R17, R14 ;  /* 0x00000011091d7223 */ /* 0x000fe2000000000e */
[C---:B--2---:R-:W-:Y:S01]  /*0880*/  FFMA R20, R8.reuse, R20, R13 ;  /* 0x0000001408147223 */ /* 0x044fe2000000000d */
[----:B------:R-:W0:Y:S01]  /*0890*/  LDS.64 R14, [R4+0x88] ;  /* 0x00008800040e7984 */ /* 0x000e220000000a00 */
[----:B---3--:R-:W-:-:S03]  /*08a0*/  FFMA R18, R8, R18, R6 ;  /* 0x0000001208127223 */ /* 0x008fc60000000006 */
[----:B------:R-:W1:Y:S04]  /*08b0*/  LDS.64 R12, [R4+0x48] ;  /* 0x00004800040c7984 */ /* 0x000e680000000a00 */
[----:B------:R-:W2:Y:S04]  /*08c0*/  LDS.64 R6, [R4+0x8] ;  /* 0x0000080004067984 */ /* 0x000ea80000000a00 */
[----:B------:R-:W3:Y:S01]  /*08d0*/  LDS.64 R16, [R4+0xc8] ;  /* 0x0000c80004107984 */ /* 0x000ee20000000a00 */
[C---:B------:R-:W-:Y:S01]  /*08e0*/  FFMA R19, R9.reuse, R19, R18 ;  /* 0x0000001309137223 */ /* 0x040fe20000000012 */
[----:B------:R-:W-:-:S02]  /*08f0*/  FFMA R21, R9, R21, R20 ;  /* 0x0000001509157223 */ /* 0x000fc40000000014 */
[----:B------:R-:W-:Y:S01]  /*0900*/  LDS.64 R8, [R4+0x90] ;  /* 0x0000900004087984 */ /* 0x000fe20000000a00 */
[----:B0-----:R-:W-:-:S03]  /*0910*/  FFMA R14, R14, R10, R19 ;  /* 0x0000000a0e0e7223 */ /* 0x001fc60000000013 */
[----:B------:R-:W-:Y:S01]  /*0920*/  LDS.64 R18, [R4+0x10] ;  /* 0x0000100004127984 */ /* 0x000fe20000000a00 */
[-C--:B-1----:R-:W-:Y:S01]  /*0930*/  FFMA R12, R12, R10.reuse, R29 ;  /* 0x0000000a0c0c7223 */ /* 0x082fe2000000001d */
[-C--:B--2---:R-:W-:Y:S01]  /*0940*/  FFMA R6, R6, R10.reuse, R23 ;  /* 0x0000000a06067223 */ /* 0x084fe20000000017 */
[----:B---3--:R-:W-:-:S03]  /*0950*/  FFMA R16, R16, R10, R21 ;  /* 0x0000000a10107223 */ /* 0x008fc60000000015 */
[C---:B------:R-:W-:Y:S01]  /*0960*/  FFMA R7, R11.reuse, R7, R6 ;  /* 0x000000070b077223 */ /* 0x040fe20000000006 */
[C---:B------:R-:W-:Y:S01]  /*0970*/  FFMA R21, R11.reuse, R13, R12 ;  /* 0x0000000d0b157223 */ /* 0x040fe2000000000c */
[C---:B------:R-:W-:Y:S01]  /*0980*/  FFMA R29, R11.reuse, R15, R14 ;  /* 0x0000000f0b1d7223 */ /* 0x040fe2000000000e */
[----:B------:R-:W-:Y:S01]  /*0990*/  FFMA R17, R11, R17, R16 ;  /* 0x000000110b117223 */ /* 0x000fe20000000010 */
[----:B------:R-:W-:Y:S04]  /*09a0*/  LDS.128 R12, [UR5+0x10] ;  /* 0x00001005ff0c7984 */ /* 0x000fe80008000c00 */
[----:B------:R-:W0:Y:S04]  /*09b0*/  LDS.64 R10, [R4+0xd0] ;  /* 0x0000d000040a7984 */ /* 0x000e280000000a00 */
[----:B------:R-:W1:Y:S01]  /*09c0*/  LDS.64 R22, [R4+0x50] ;  /* 0x0000500004167984 */ /* 0x000e620000000a00 */
[----:B0-----:R-:W-:-:S03]  /*09d0*/  FFMA R10, R12, R10, R17 ;  /* 0x0000000a0c0a7223 */ /* 0x001fc60000000011 */
[----:B------:R-:W0:Y:S01]  /*09e0*/  LDS.64 R16, [R4+0x98] ;  /* 0x0000980004107984 */ /* 0x000e220000000a00 */
[C---:B------:R-:W-:Y:S01]  /*09f0*/  FFMA R18, R12.reuse, R18, R7 ;  /* 0x000000120c127223 */ /* 0x040fe20000000007 */
[C---:B-1----:R-:W-:Y:S01]  /*0a00*/  FFMA R22, R12.reuse, R22, R21 ;  /* 0x000000160c167223 */ /* 0x042fe20000000015 */
[----:B------:R-:W-:Y:S01]  /*0a10*/  FFMA R8, R12, R8, R29 ;  /* 0x000000080c087223 */ /* 0x000fe2000000001d */
[----:B------:R-:W1:Y:S01]  /*0a20*/  LDS.64 R20, [R4+0x18] ;  /* 0x0000180004147984 */ /* 0x000e620000000a00 */
[C---:B------:R-:W-:Y:S02]  /*0a30*/  FFMA R29, R13.reuse, R19, R18 ;  /* 0x000000130d1d7223 */ /* 0x040fe40000000012 */
[C---:B------:R-:W-:Y:S01]  /*0a40*/  FFMA R9, R13.reuse, R9, R8 ;  /* 0x000000090d097223 */ /* 0x040fe20000000008 */
[----:B------:R-:W2:Y:S01]  /*0a50*/  LDS.64 R6, [R4+0x58] ;  /* 0x0000580004067984 */ /* 0x000ea20000000a00 */
[----:B------:R-:W-:-:S03]  /*0a60*/  FFMA R22, R13, R23, R22 ;  /* 0x000000170d167223 */ /* 0x000fc60000000016 */
[----:B------:R-:W3:Y:S01]  /*0a70*/  LDS.64 R18, [R4+0xd8] ;  /* 0x0000d80004127984 */ /* 0x000ee20000000a00 */
[----:B------:R-:W-:-:S03]  /*0a80*/  FFMA R23, R13, R11, R10 ;  /* 0x0000000b0d177223 */ /* 0x000fc6000000000a */
[----:B------:R-:W-:Y:S01]  /*0a90*/  LDS.64 R12, [R4+0x20] ;  /* 0x00002000040c7984 */ /* 0x000fe20000000a00 */
[----:B0-----:R-:W-:-:S03]  /*0aa0*/  FFMA R16, R16, R14, R9 ;  /* 0x0000000e10107223 */ /* 0x001fc60000000009 */
[----:B------:R-:W0:Y:S01]  /*0ab0*/  LDS.128 R8, [UR5+0x20] ;  /* 0x00002005ff087984 */ /* 0x000e220008000c00 */
[-C--:B-1----:R-:W-:Y:S01]  /*0ac0*/  FFMA R20, R20, R14.reuse, R29 ;  /* 0x0000000e14147223 */ /* 0x082fe2000000001d */
[----:B--2---:R-:W-:-:S03]  /*0ad0*/  FFMA R6, R6, R14, R22 ;  /* 0x0000000e06067223 */ /* 0x004fc60000000016 */
[----:B------:R-:W-:Y:S01]  /*0ae0*/  FFMA R21, R15, R21, R20 ;  /* 0x000000150f157223 */ /* 0x000fe20000000014 */
[----:B---3--:R-:W-:Y:S02]  /*0af0*/  FFMA R18, R18, R14, R23 ;  /* 0x0000000e12127223 */ /* 0x008fe40000000017 */
[----:B------:R-:W1:Y:S01]  /*0b00*/  LDS.64 R22, [R4+0x60] ;  /* 0x0000600004167984 */ /* 0x000e620000000a00 */
[----:B0-----:R-:W-:-:S03]  /*0b10*/  FFMA R12, R8, R12, R21 ;  /* 0x0000000c080c7223 */ /* 0x001fc60000000015 */
[----:B------:R-:W0:Y:S01]  /*0b20*/  LDS.64 R20, [R4+0xa0] ;  /* 0x0000a00004147984 */ /* 0x000e220000000a00 */
[----:B------:R-:W-:Y:S01]  /*0b30*/  FFMA R6, R15, R7, R6 ;  /* 0x000000070f067223 */ /* 0x000fe20000000006 */
[----:B------:R-:W-:Y:S01]  /*0b40*/  FFMA R29, R9, R13, R12 ;  /* 0x0000000d091d7223 */ /* 0x000fe2000000000c */
[C---:B------:R-:W-:Y:S01]  /*0b50*/  FFMA R7, R15.reuse, R17, R16 ;  /* 0x000000110f077223 */ /* 0x040fe20000000010 */
[----:B------:R-:W-:Y:S01]  /*0b60*/  FFMA R19, R15, R19, R18 ;  /* 0x000000130f137223 */ /* 0x000fe20000000012 */
[----:B------:R-:W2:Y:S04]  /*0b70*/  LDS.64 R12, [R4+0xe0] ;  /* 0x0000e000040c7984 */ /* 0x000ea80000000a00 */
[----:B------:R-:W3:Y:S01]  /*0b80*/  LDS.64 R14, [R4+0x28] ;  /* 0x00002800040e7984 */ /* 0x000ee20000000a00 */
[----:B-1----:R-:W-:-:S03]  /*0b90*/  FFMA R6, R8, R22, R6 ;  /* 0x0000001608067223 */ /* 0x002fc60000000006 */
[----:B------:R-:W-:Y:S01]  /*0ba0*/  LDS.64 R16, [R4+0x68] ;  /* 0x0000680004107984 */ /* 0x000fe20000000a00 */
[C---:B------:R-:W-:Y:S01]  /*0bb0*/  FFMA R23, R9.reuse, R23, R6 ;  /* 0x0000001709177223 */ /* 0x040fe20000000006 */
[C---:B0-----:R-:W-:Y:S02]  /*0bc0*/  FFMA R20, R8.reuse, R20, R7 ;  /* 0x0000001408147223 */ /* 0x041fe40000000007 */
[----:B------:R-:W0:Y:S01]  /*0bd0*/  LDS.64 R6, [R4+0xa8] ;  /* 0x0000a80004067984 */ /* 0x000e220000000a00 */
[----:B--2---:R-:W-:Y:S01]  /*0be0*/  FFMA R12, R8, R12, R19 ;  /* 0x0000000c080c7223 */ /* 0x004fe20000000013 */
[C---:B------:R-:W-:Y:S01]  /*0bf0*/  FFMA R19, R9.reuse, R21, R20 ;  /* 0x0000001509137223 */ /* 0x040fe20000000014 */
[----:B---3--:R-:W-:Y:S02]  /*0c00*/  FFMA R14, R14, R10, R29 ;  /* 0x0000000a0e0e7223 */ /* 0x008fe4000000001d */
[----:B------:R-:W-:Y:S02]  /*0c10*/  FFMA R21, R9, R13, R12 ;  /* 0x0000000d09157223 */ /* 0x000fe4000000000c */
[----:B------:R-:W1:Y:S01]  /*0c20*/  LDS.64 R8, [R4+0xe8] ;  /* 0x0000e80004087984 */ /* 0x000e620000000a00 */
[----:B------:R-:W-:-:S03]  /*0c30*/  FFMA R29, R11, R15, R14 ;  /* 0x0000000f0b1d7223 */ /* 0x000fc6000000000e */
[----:B------:R-:W-:Y:S01]  /*0c40*/  LDS.128 R12, [UR5+0x30] ;  /* 0x00003005ff0c7984 */ /* 0x000fe20008000c00 */
[----:B0-----:R-:W-:-:S03]  /*0c50*/  FFMA R6, R6, R10, R19 ;  /* 0x0000000a06067223 */ /* 0x001fc60000000013 */
[----:B------:R-:W0:Y:S01]  /*0c60*/  LDS.64 R18, [R4+0x70] ;  /* 0x0000700004127984 */ /* 0x000e220000000a00 */
[----:B------:R-:W-:-:S04]  /*0c70*/  FFMA R16, R16, R10, R23 ;  /* 0x0000000a10107223 */ /* 0x000fc80000000017 */
[----:B------:R-:W-:Y:S02]  /*0c80*/  FFMA R23, R11, R17, R16 ;  /* 0x000000110b177223 */ /* 0x000fe40000000010 */
[----:B------:R-:W2:Y:S01]  /*0c90*/  LDS.64 R16, [R4+0x30] ;  /* 0x0000300004107984 */ /* 0x000ea20000000a00 */
[----:B-1----:R-:W-:-:S03]  /*0ca0*/  FFMA R8, R8, R10, R21 ;  /* 0x0000000a08087223 */ /* 0x002fc60000000015 */
[----:B------:R-:W1:Y:S01]  /*0cb0*/  LDS.64 R20, [R4+0xb0] ;  /* 0x0000b00004147984 */ /* 0x000e620000000a00 */
[----:B0-----:R-:W-:-:S03]  /*0cc0*/  FFMA R18, R12, R18, R23 ;  /* 0x000000120c127223 */ /* 0x001fc60000000017 */
[----:B------:R-:W0:Y:S01]  /*0cd0*/  LDS.64 R22, [R4+0xf0] ;  /* 0x0000f00004167984 */ /* 0x000e220000000a00 */
[C---:B------:R-:W-:Y:S01]  /*0ce0*/  FFMA R7, R11.reuse, R7, R6 ;  /* 0x000000070b077223 */ /* 0x040fe20000000006 */
[----:B------:R-:W-:Y:S02]  /*0cf0*/  FFMA R9, R11, R9, R8 ;  /* 0x000000090b097223 */ /* 0x000fe40000000008 */
[----:B------:R-:W-:Y:S01]  /*0d00*/  LDS.64 R10, [R4+0xb8] ;  /* 0x0000b800040a7984 */ /* 0x000fe20000000a00 */
[C---:B--2---:R-:W-:Y:S01]  /*0d10*/  FFMA R16, R12.reuse, R16, R29 ;  /* 0x000000100c107223 */ /* 0x044fe2000000001d */
[----:B-1----:R-:W-:-:S03]  /*0d20*/  FFMA R20, R12, R20, R7 ;  /* 0x000000140c147223 */ /* 0x002fc60000000007 */
[----:B------:R-:W-:Y:S01]  /*0d30*/  FFMA R29, R13, R17, R16 ;  /* 0x000000110d1d7223 */ /* 0x000fe20000000010 */
[----:B------:R-:W1:Y:S04]  /*0d40*/  LDS.64 R6, [R4+0x78] ;  /* 0x0000780004067984 */ /* 0x000e680000000a00 */
[----:B------:R-:W2:Y:S01]  /*0d50*/  LDS.64 R16, [R4+0x38] ;  /* 0x0000380004107984 */ /* 0x000ea20000000a00 */
[----:B0-----:R-:W-:-:S03]  /*0d60*/  FFMA R22, R12, R22, R9 ;  /* 0x000000160c167223 */ /* 0x001fc60000000009 */
[----:B------:R-:W0:Y:S01]  /*0d70*/  LDS.64 R8, [R4+0xf8] ;  /* 0x0000f80004087984 */ /* 0x000e220000000a00 */
[----:B------:R-:W-:Y:S01]  /*0d80*/  UIADD3 UR4, UPT, UPT, UR4, 0x1, URZ ;  /* 0x0000000104047890 */ /* 0x000fe2000fffe0ff */
[----:B------:R-:W-:-:S03]  /*0d90*/  FFMA R19, R13, R19, R18 ;  /* 0x000000130d137223 */ /* 0x000fc60000000012 */
[----:B------:R-:W-:Y:S01]  /*0da0*/  UISETP.NE.AND UP0, UPT, UR4, 0x20, UPT ;  /* 0x000000200400788c */ /* 0x000fe2000bf05270 */
[C---:B------:R-:W-:Y:S01]  /*0db0*/  FFMA R21, R13.reuse, R21, R20 ;  /* 0x000000150d157223 */ /* 0x040fe20000000014 */
[----:B------:R-:W-:Y:S01]  /*0dc0*/  FFMA R23, R13, R23, R22 ;  /* 0x000000170d177223 */ /* 0x000fe20000000016 */
[----:B------:R-:W-:Y:S01]  /*0dd0*/  IADD3 R26, P0, PT, R26, 0x40, RZ ;  /* 0x000000401a1a7810 */ /* 0x000fe20007f1e0ff */
[-C--:B-1----:R-:W-:Y:S01]  /*0de0*/  FFMA R6, R6, R14.reuse, R19 ;  /* 0x0000000e06067223 */ /* 0x082fe20000000013 */
[----:B------:R-:W-:Y:S01]  /*0df0*/  IADD3 R24, P1, PT, R24, 0x40, RZ ;  /* 0x0000004018187810 */ /* 0x000fe20007f3e0ff */
[-C--:B------:R-:W-:Y:S01]  /*0e00*/  FFMA R10, R10, R14.reuse, R21 ;  /* 0x0000000e0a0a7223 */ /* 0x080fe20000000015 */
[-C--:B--2---:R-:W-:Y:S01]  /*0e10*/  FFMA R16, R16, R14.reuse, R29 ;  /* 0x0000000e10107223 */ /* 0x084fe2000000001d */
[C---:B------:R-:W-:Y:S01]  /*0e20*/  FFMA R7, R15.reuse, R7, R6 ;  /* 0x000000070f077223 */ /* 0x040fe20000000006 */
[----:B------:R-:W-:Y:S01]  /*0e30*/  IADD3.X R27, PT, PT, RZ, R27, RZ, P0, !PT ;  /* 0x0000001bff1b7210 */ /* 0x000fe200007fe4ff */
[C---:B------:R-:W-:Y:S01]  /*0e40*/  FFMA R6, R15.reuse, R11, R10 ;  /* 0x0000000b0f067223 */ /* 0x040fe2000000000a */
[----:B------:R-:W-:Y:S01]  /*0e50*/  IADD3.X R25, PT, PT, RZ, R25, RZ, P1, !PT ;  /* 0x00000019ff197210 */ /* 0x000fe20000ffe4ff */
[----:B------:R-:W-:Y:S01]  /*0e60*/  FFMA R12, R15, R17, R16 ;  /* 0x000000110f0c7223 */ /* 0x000fe20000000010 */
[----:B0-----:R-:W-:-:S04]  /*0e70*/  FFMA R8, R8, R14, R23 ;  /* 0x0000000e08087223 */ /* 0x001fc80000000017 */
[----:B------:R-:W-:Y:S01]  /*0e80*/  FFMA R13, R15, R9, R8 ;  /* 0x000000090f0d7223 */ /* 0x000fe20000000008 */
[----:B------:R-:W-:Y:S06]  /*0e90*/  BRA.U UP0, `(.L_x_0) ;  /* 0xfffffff100c07547 */ /* 0x000fec000b83ffff */
[----:B------:R-:W0:Y:S01]  /*0ea0*/  LDC.64 R4, c[0x0][0x390] ;  /* 0x0000e400ff047b82 */ /* 0x000e220000000a00 */
[----:B------:R-:W-:-:S04]  /*0eb0*/  LEA R3, R2, R0, 0x3 ;  /* 0x0000000002037211 */ /* 0x000fc800078e18ff */
[----:B------:R-:W-:-:S05]  /*0ec0*/  SHF.L.U32 R3, R3, 0x2, RZ ;  /* 0x0000000203037819 */ /* 0x000fca00000006ff */
[----:B0-----:R-:W-:-:S05]  /*0ed0*/  IMAD.WIDE.U32 R2, R3, 0x4, R4 ;  /* 0x0000000403027825 */ /* 0x001fca00078e0004 */
[----:B------:R-:W-:Y:S04]  /*0ee0*/  STG.E desc[UR8][R2.64], R12 ;  /* 0x0000000c02007986 */ /* 0x000fe8000c101908 */
[----:B------:R-:W-:Y:S04]  /*0ef0*/  STG.E desc[UR8][R2.64+0x4], R7 ;  /* 0x0000040702007986 */ /* 0x000fe8000c101908 */
[----:B------:R-:W-:Y:S04]  /*0f00*/  STG.E desc[UR8][R2.64+0x8], R6 ;  /* 0x0000080602007986 */ /* 0x000fe8000c101908 */
[----:B------:R-:W-:Y:S01]  /*0f10*/  STG.E desc[UR8][R2.64+0xc], R13 ;  /* 0x00000c0d02007986 */ /* 0x000fe2000c101908 */
[----:B------:R-:W-:Y:S05]  /*0f20*/  EXIT ;  /* 0x000000000000794d */ /* 0x000fea0003800000 */
.L_x_1:
[----:B------:R-:W-:-:S00]  /*0f30*/  BRA `(.L_x_1) ;  /* 0xfffffffc00fc7947 */ /* 0x000fc0000383ffff */
[----:B------:R-:W-:-:S00]  /*0f40*/  NOP ;  /* 0x0000000000007918 */ /* 0x000fc00000000000 */
        /* <DEDUP_REMOVED lines=11> */
.L_x_2:


//--------------------- .nv.shared.default_function_kernel0 --------------------------
	.section	.nv.shared.default_function_kernel0,"aw",@nobits
	.sectionflags	@""
	.align	4
.nv.shared.default_function_kernel0:
	.zero		3136


//--------------------- .nv.shared.reserved.0     --------------------------
	.section	.nv.shared.reserved.0,"aw",@nobits
	.weak		__nv_reservedSMEM_offset_0_alias
	.size		__nv_reservedSMEM_offset_0_alias, 0, 64
	.other		__nv_reservedSMEM_offset_0_alias,@"STO_CUDA_RESERVED_SHARED STV_DEFAULT"
__nv_reservedSMEM_offset_0_alias:
	.zero		0
	.zero		64


//--------------------- .nv.constant0.default_function_kernel0 --------------------------
	.section	.nv.constant0.default_function_kernel0,"a",@progbits
	.sectionflags	@""
	.align	4
.nv.constant0.default_function_kernel0:
	.zero		920


//--------------------- SYMBOLS --------------------------

	.type		.nv.reservedSmem.offset0,@object
	.size		.nv.reservedSmem.offset0,0x4
	.type		.nv.reservedSmem.cap,@object
	.size		.nv.reservedSmem.cap,0x4
